//
// Generated by NVIDIA NVVM Compiler
//
// Compiler Build ID: CL-36424714
// Cuda compilation tools, release 13.0, V13.0.88
// Based on NVVM 20.0.0
//

.version 9.0
.target sm_100
.address_size 64

	// .globl	VecMatMul

.visible .entry VecMatMul(
	.param .u64 .ptr .align 1 VecMatMul_param_0,
	.param .u32 VecMatMul_param_1,
	.param .u32 VecMatMul_param_2,
	.param .u64 .ptr .align 1 VecMatMul_param_3,
	.param .u64 .ptr .align 1 VecMatMul_param_4
)
{
	.reg .pred 	%p<10>;
	.reg .b32 	%r<28>;
	.reg .b32 	%f<112>;
	.reg .b64 	%rd<44>;

	ld.param.u64 	%rd17, [VecMatMul_param_0];
	ld.param.u32 	%r17, [VecMatMul_param_1];
	ld.param.u64 	%rd18, [VecMatMul_param_3];
	ld.param.u64 	%rd16, [VecMatMul_param_4];
	cvta.to.global.u64 	%rd1, %rd18;
	cvta.to.global.u64 	%rd2, %rd17;
	mov.u32 	%r18, %ctaid.x;
	mov.u32 	%r19, %ntid.x;
	mov.u32 	%r20, %tid.x;
	mad.lo.s32 	%r1, %r18, %r19, %r20;
	mul.lo.s32 	%r21, %r17, %r1;
	cvt.u64.u32 	%rd3, %r21;
	setp.eq.s32 	%p1, %r17, 0;
	mov.f32 	%f111, 0f00000000;
	@%p1 bra 	$L__BB0_13;
	and.b32  	%r2, %r17, 15;
	setp.lt.u32 	%p2, %r17, 16;
	mov.f32 	%f111, 0f00000000;
	mov.b32 	%r25, 0;
	@%p2 bra 	$L__BB0_4;
	and.b32  	%r25, %r17, -16;
	neg.s32 	%r23, %r25;
	shl.b64 	%rd19, %rd3, 2;
	add.s64 	%rd20, %rd19, %rd2;
	add.s64 	%rd41, %rd20, 32;
	add.s64 	%rd40, %rd1, 32;
	mov.f32 	%f111, 0f00000000;
$L__BB0_3:
	.pragma "nounroll";
	ld.global.f32 	%f18, [%rd41+-32];
	ld.global.f32 	%f19, [%rd40+-32];
	fma.rn.f32 	%f20, %f18, %f19, %f111;
	ld.global.f32 	%f21, [%rd41+-28];
	ld.global.f32 	%f22, [%rd40+-28];
	fma.rn.f32 	%f23, %f21, %f22, %f20;
	ld.global.f32 	%f24, [%rd41+-24];
	ld.global.f32 	%f25, [%rd40+-24];
	fma.rn.f32 	%f26, %f24, %f25, %f23;
	ld.global.f32 	%f27, [%rd41+-20];
	ld.global.f32 	%f28, [%rd40+-20];
	fma.rn.f32 	%f29, %f27, %f28, %f26;
	ld.global.f32 	%f30, [%rd41+-16];
	ld.global.f32 	%f31, [%rd40+-16];
	fma.rn.f32 	%f32, %f30, %f31, %f29;
	ld.global.f32 	%f33, [%rd41+-12];
	ld.global.f32 	%f34, [%rd40+-12];
	fma.rn.f32 	%f35, %f33, %f34, %f32;
	ld.global.f32 	%f36, [%rd41+-8];
	ld.global.f32 	%f37, [%rd40+-8];
	fma.rn.f32 	%f38, %f36, %f37, %f35;
	ld.global.f32 	%f39, [%rd41+-4];
	ld.global.f32 	%f40, [%rd40+-4];
	fma.rn.f32 	%f41, %f39, %f40, %f38;
	ld.global.f32 	%f42, [%rd41];
	ld.global.f32 	%f43, [%rd40];
	fma.rn.f32 	%f44, %f42, %f43, %f41;
	ld.global.f32 	%f45, [%rd41+4];
	ld.global.f32 	%f46, [%rd40+4];
	fma.rn.f32 	%f47, %f45, %f46, %f44;
	ld.global.f32 	%f48, [%rd41+8];
	ld.global.f32 	%f49, [%rd40+8];
	fma.rn.f32 	%f50, %f48, %f49, %f47;
	ld.global.f32 	%f51, [%rd41+12];
	ld.global.f32 	%f52, [%rd40+12];
	fma.rn.f32 	%f53, %f51, %f52, %f50;
	ld.global.f32 	%f54, [%rd41+16];
	ld.global.f32 	%f55, [%rd40+16];
	fma.rn.f32 	%f56, %f54, %f55, %f53;
	ld.global.f32 	%f57, [%rd41+20];
	ld.global.f32 	%f58, [%rd40+20];
	fma.rn.f32 	%f59, %f57, %f58, %f56;
	ld.global.f32 	%f60, [%rd41+24];
	ld.global.f32 	%f61, [%rd40+24];
	fma.rn.f32 	%f62, %f60, %f61, %f59;
	ld.global.f32 	%f63, [%rd41+28];
	ld.global.f32 	%f64, [%rd40+28];
	fma.rn.f32 	%f111, %f63, %f64, %f62;
	add.s32 	%r23, %r23, 16;
	add.s64 	%rd41, %rd41, 64;
	add.s64 	%rd40, %rd40, 64;
	setp.ne.s32 	%p3, %r23, 0;
	@%p3 bra 	$L__BB0_3;
$L__BB0_4:
	setp.eq.s32 	%p4, %r2, 0;
	@%p4 bra 	$L__BB0_13;
	and.b32  	%r8, %r17, 7;
	setp.lt.u32 	%p5, %r2, 8;
	@%p5 bra 	$L__BB0_7;
	cvt.u64.u32 	%rd21, %r25;
	add.s64 	%rd22, %rd21, %rd3;
	shl.b64 	%rd23, %rd22, 2;
	add.s64 	%rd24, %rd2, %rd23;
	ld.global.f32 	%f66, [%rd24];
	mul.wide.u32 	%rd25, %r25, 4;
	add.s64 	%rd26, %rd1, %rd25;
	ld.global.f32 	%f67, [%rd26];
	fma.rn.f32 	%f68, %f66, %f67, %f111;
	ld.global.f32 	%f69, [%rd24+4];
	ld.global.f32 	%f70, [%rd26+4];
	fma.rn.f32 	%f71, %f69, %f70, %f68;
	ld.global.f32 	%f72, [%rd24+8];
	ld.global.f32 	%f73, [%rd26+8];
	fma.rn.f32 	%f74, %f72, %f73, %f71;
	ld.global.f32 	%f75, [%rd24+12];
	ld.global.f32 	%f76, [%rd26+12];
	fma.rn.f32 	%f77, %f75, %f76, %f74;
	ld.global.f32 	%f78, [%rd24+16];
	ld.global.f32 	%f79, [%rd26+16];
	fma.rn.f32 	%f80, %f78, %f79, %f77;
	ld.global.f32 	%f81, [%rd24+20];
	ld.global.f32 	%f82, [%rd26+20];
	fma.rn.f32 	%f83, %f81, %f82, %f80;
	ld.global.f32 	%f84, [%rd24+24];
	ld.global.f32 	%f85, [%rd26+24];
	fma.rn.f32 	%f86, %f84, %f85, %f83;
	ld.global.f32 	%f87, [%rd24+28];
	ld.global.f32 	%f88, [%rd26+28];
	fma.rn.f32 	%f111, %f87, %f88, %f86;
	add.s32 	%r25, %r25, 8;
$L__BB0_7:
	setp.eq.s32 	%p6, %r8, 0;
	@%p6 bra 	$L__BB0_13;
	and.b32  	%r11, %r17, 3;
	setp.lt.u32 	%p7, %r8, 4;
	@%p7 bra 	$L__BB0_10;
	cvt.u64.u32 	%rd27, %r25;
	add.s64 	%rd28, %rd27, %rd3;
	shl.b64 	%rd29, %rd28, 2;
	add.s64 	%rd30, %rd2, %rd29;
	ld.global.f32 	%f90, [%rd30];
	mul.wide.u32 	%rd31, %r25, 4;
	add.s64 	%rd32, %rd1, %rd31;
	ld.global.f32 	%f91, [%rd32];
	fma.rn.f32 	%f92, %f90, %f91, %f111;
	ld.global.f32 	%f93, [%rd30+4];
	ld.global.f32 	%f94, [%rd32+4];
	fma.rn.f32 	%f95, %f93, %f94, %f92;
	ld.global.f32 	%f96, [%rd30+8];
	ld.global.f32 	%f97, [%rd32+8];
	fma.rn.f32 	%f98, %f96, %f97, %f95;
	ld.global.f32 	%f99, [%rd30+12];
	ld.global.f32 	%f100, [%rd32+12];
	fma.rn.f32 	%f111, %f99, %f100, %f98;
	add.s32 	%r25, %r25, 4;
$L__BB0_10:
	setp.eq.s32 	%p8, %r11, 0;
	@%p8 bra 	$L__BB0_13;
	cvt.u64.u32 	%rd33, %r25;
	mul.wide.u32 	%rd34, %r25, 4;
	add.s64 	%rd43, %rd1, %rd34;
	add.s64 	%rd35, %rd33, %rd3;
	shl.b64 	%rd36, %rd35, 2;
	add.s64 	%rd42, %rd2, %rd36;
	neg.s32 	%r27, %r11;
$L__BB0_12:
	.pragma "nounroll";
	ld.global.f32 	%f101, [%rd42];
	ld.global.f32 	%f102, [%rd43];
	fma.rn.f32 	%f111, %f101, %f102, %f111;
	add.s64 	%rd43, %rd43, 4;
	add.s64 	%rd42, %rd42, 4;
	add.s32 	%r27, %r27, 1;
	setp.ne.s32 	%p9, %r27, 0;
	@%p9 bra 	$L__BB0_12;
$L__BB0_13:
	cvta.to.global.u64 	%rd37, %rd16;
	mul.wide.u32 	%rd38, %r1, 4;
	add.s64 	%rd39, %rd37, %rd38;
	st.global.f32 	[%rd39], %f111;
	ret;

}


// ===== COMPILED SASS (sm_100) =====

	.target	sm_100

	.elftype	@"ET_EXEC"


//--------------------- .note.nv.tkinfo           --------------------------
	.section	.note.nv.tkinfo,"",@"SHT_NOTE"
	.sectionflags	@"SHF_NOTE_NV_TKINFO"
	.tkinfo
        /*0018*/ 	.word	0x00000002
        /*0030*/ 	.string	""
        /*0030*/ 	.string	"ptxas"
        /*0030*/ 	.string	"Cuda compilation tools, release 13.0, V13.0.88"
        /*0030*/ 	.string	"Build cuda_13.0.r13.0/compiler.36424714_0"
        /*0030*/ 	.string	"-arch sm_100 -m 64 "



//--------------------- .note.nv.cuinfo           --------------------------
	.section	.note.nv.cuinfo,"",@"SHT_NOTE"
	.sectionflags	@"SHF_NOTE_NV_CUINFO"
        /*0018*/ 	.short	0x0002
        /*001a*/ 	.short	0x0064
        /*001c*/ 	.short	0x0082
	.zero		2


//--------------------- .nv.info                  --------------------------
	.section	.nv.info,"",@"SHT_CUDA_INFO"
	.align	4


	//----- nvinfo : EIATTR_REGCOUNT
	.align		4
        /*0000*/ 	.byte	0x04, 0x2f
        /*0002*/ 	.short	(.L_1 - .L_0)
	.align		4
.L_0:
        /*0004*/ 	.word	index@(VecMatMul)
        /*0008*/ 	.word	0x0000001e


	//----- nvinfo : EIATTR_FRAME_SIZE
	.align		4
.L_1:
        /*000c*/ 	.byte	0x04, 0x11
        /*000e*/ 	.short	(.L_3 - .L_2)
	.align		4
.L_2:
        /*0010*/ 	.word	index@(VecMatMul)
        /*0014*/ 	.word	0x00000000


	//----- nvinfo : EIATTR_MIN_STACK_SIZE
	.align		4
.L_3:
        /*0018*/ 	.byte	0x04, 0x12
        /*001a*/ 	.short	(.L_5 - .L_4)
	.align		4
.L_4:
        /*001c*/ 	.word	index@(VecMatMul)
        /*0020*/ 	.word	0x00000000
.L_5:


//--------------------- .nv.compat                --------------------------
	.section	.nv.compat,"",@"SHT_CUDA_COMPAT_INFO"
	.align	4
        /*0000*/ 	.byte	0x02, 0x09, 0x00, 0x00, 0x02, 0x02, 0x01, 0x00, 0x02, 0x05, 0x05, 0x00, 0x03, 0x07, 0x01, 0x01
        /*0010*/ 	.byte	0x02, 0x03, 0x00, 0x00, 0x02, 0x06, 0x01, 0x00, 0x04, 0x0b, 0x08, 0x00, 0x09, 0x00, 0x00, 0x00
        /*0020*/ 	.byte	0x00, 0x00, 0x00, 0x00


//--------------------- .nv.info.VecMatMul        --------------------------
	.section	.nv.info.VecMatMul,"",@"SHT_CUDA_INFO"
	.sectionflags	@""
	.align	4


	//----- nvinfo : EIATTR_CUDA_API_VERSION
	.align		4
        /*0000*/ 	.byte	0x04, 0x37
        /*0002*/ 	.short	(.L_7 - .L_6)
.L_6:
        /*0004*/ 	.word	0x00000082


	//----- nvinfo : EIATTR_KPARAM_INFO
	.align		4
.L_7:
        /*0008*/ 	.byte	0x04, 0x17
        /*000a*/ 	.short	(.L_9 - .L_8)
.L_8:
        /*000c*/ 	.word	0x00000000
        /*0010*/ 	.short	0x0004
        /*0012*/ 	.short	0x0018
        /*0014*/ 	.byte	0x00, 0xf5, 0x21, 0x00


	//----- nvinfo : EIATTR_KPARAM_INFO
	.align		4
.L_9:
        /*0018*/ 	.byte	0x04, 0x17
        /*001a*/ 	.short	(.L_11 - .L_10)
.L_10:
        /*001c*/ 	.word	0x00000000
        /*0020*/ 	.short	0x0003
        /*0022*/ 	.short	0x0010
        /*0024*/ 	.byte	0x00, 0xf5, 0x21, 0x00


	//----- nvinfo : EIATTR_KPARAM_INFO
	.align		4
.L_11:
        /*0028*/ 	.byte	0x04, 0x17
        /*002a*/ 	.short	(.L_13 - .L_12)
.L_12:
        /*002c*/ 	.word	0x00000000
        /*0030*/ 	.short	0x0002
        /*0032*/ 	.short	0x000c
        /*0034*/ 	.byte	0x00, 0xf0, 0x11, 0x00


	//----- nvinfo : EIATTR_KPARAM_INFO
	.align		4
.L_13:
        /*0038*/ 	.byte	0x04, 0x17
        /*003a*/ 	.short	(.L_15 - .L_14)
.L_14:
        /*003c*/ 	.word	0x00000000
        /*0040*/ 	.short	0x0001
        /*0042*/ 	.short	0x0008
        /*0044*/ 	.byte	0x00, 0xf0, 0x11, 0x00


	//----- nvinfo : EIATTR_KPARAM_INFO
	.align		4
.L_15:
        /*0048*/ 	.byte	0x04, 0x17
        /*004a*/ 	.short	(.L_17 - .L_16)
.L_16:
        /*004c*/ 	.word	0x00000000
        /*0050*/ 	.short	0x0000
        /*0052*/ 	.short	0x0000
        /*0054*/ 	.byte	0x00, 0xf5, 0x21, 0x00


	//----- nvinfo : EIATTR_SPARSE_MMA_MASK
	.align		4
.L_17:
        /*0058*/ 	.byte	0x03, 0x50
        /*005a*/ 	.short	0x0000


	//----- nvinfo : EIATTR_MAXREG_COUNT
	.align		4
        /*005c*/ 	.byte	0x03, 0x1b
        /*005e*/ 	.short	0x00ff


	//----- nvinfo : EIATTR_MERCURY_ISA_VERSION
	.align		4
        /*0060*/ 	.byte	0x03, 0x5f
        /*0062*/ 	.short	0x0101


	//----- nvinfo : EIATTR_VRC_CTA_INIT_COUNT
	.align		4
        /*0064*/ 	.byte	0x02, 0x4a
	.zero		1
	.zero		1


	//----- nvinfo : EIATTR_EXIT_INSTR_OFFSETS
	.align		4
        /*0068*/ 	.byte	0x04, 0x1c
        /*006a*/ 	.short	(.L_19 - .L_18)


	//   ....[0]....
.L_18:
        /*006c*/ 	.word	0x00000b00


	//----- nvinfo : EIATTR_CBANK_PARAM_SIZE
	.align		4
.L_19:
        /*0070*/ 	.byte	0x03, 0x19
        /*0072*/ 	.short	0x0020


	//----- nvinfo : EIATTR_PARAM_CBANK
	.align		4
        /*0074*/ 	.byte	0x04, 0x0a
        /*0076*/ 	.short	(.L_21 - .L_20)
	.align		4
.L_20:
        /*0078*/ 	.word	index@(.nv.constant0.VecMatMul)
        /*007c*/ 	.short	0x0380
        /*007e*/ 	.short	0x0020


	//----- nvinfo : EIATTR_SW_WAR
	.align		4
.L_21:
        /*0080*/ 	.byte	0x04, 0x36
        /*0082*/ 	.short	(.L_23 - .L_22)
.L_22:
        /*0084*/ 	.word	0x00000008
.L_23:


//--------------------- .nv.callgraph             --------------------------
	.section	.nv.callgraph,"",@"SHT_CUDA_CALLGRAPH"
	.align	4
	.sectionentsize	8
	.align		4
        /*0000*/ 	.word	0x00000000
	.align		4
        /*0004*/ 	.word	0xffffffff
	.align		4
        /*0008*/ 	.word	0x00000000
	.align		4
        /*000c*/ 	.word	0xfffffffe
	.align		4
        /*0010*/ 	.word	0x00000000
	.align		4
        /*0014*/ 	.word	0xfffffffd
	.align		4
        /*0018*/ 	.word	0x00000000
	.align		4
        /*001c*/ 	.word	0xfffffffc


//--------------------- .text.VecMatMul           --------------------------
	.section	.text.VecMatMul,"ax",@progbits
	.align	128
        .global         VecMatMul
        .type           VecMatMul,@function
        .size           VecMatMul,(.L_x_7 - VecMatMul)
        .other          VecMatMul,@"STO_CUDA_ENTRY STV_DEFAULT"
VecMatMul:
.text.VecMatMul:
[----:B------:R-:W-:Y:S01]  /*0000*/  LDC R1, c[0x0][0x37c] ;  /* 0x0000df00ff017b82 */ /* 0x000fe20000000800 */
[----:B------:R-:W0:Y:S01]  /*0010*/  S2R R3, SR_TID.X ;  /* 0x0000000000037919 */ /* 0x000e220000002100 */
[----:B------:R-:W1:Y:S06]  /*0020*/  LDCU UR6, c[0x0][0x388] ;  /* 0x00007100ff0677ac */ /* 0x000e6c0008000800 */
[----:B------:R-:W0:Y:S01]  /*0030*/  S2UR UR4, SR_CTAID.X ;  /* 0x00000000000479c3 */ /* 0x000e220000002500 */
[----:B------:R-:W-:Y:S01]  /*0040*/  HFMA2 R14, -RZ, RZ, 0, 0 ;  /* 0x00000000ff0e7431 */ /* 0x000fe200000001ff */
[----:B------:R-:W2:Y:S06]  /*0050*/  LDCU.64 UR10, c[0x0][0x358] ;  /* 0x00006b00ff0a77ac */ /* 0x000eac0008000a00 */
[----:B------:R-:W0:Y:S01]  /*0060*/  LDC R0, c[0x0][0x360] ;  /* 0x0000d800ff007b82 */ /* 0x000e220000000800 */
[----:B-1----:R-:W-:Y:S01]  /*0070*/  UISETP.NE.AND UP0, UPT, UR6, URZ, UPT ;  /* 0x000000ff0600728c */ /* 0x002fe2000bf05270 */
[----:B0-----:R-:W-:-:S08]  /*0080*/  IMAD R0, R0, UR4, R3 ;  /* 0x0000000400007c24 */ /* 0x001fd0000f8e0203 */
[----:B--2---:R-:W-:Y:S05]  /*0090*/  BRA.U !UP0, `(.L_x_0) ;  /* 0x00000009088c7547 */ /* 0x004fea000b800000 */
[----:B------:R-:W-:Y:S02]  /*00a0*/  UISETP.GE.U32.AND UP1, UPT, UR6, 0x10, UPT ;  /* 0x000000100600788c */ /* 0x000fe4000bf26070 */
[----:B------:R-:W-:Y:S01]  /*00b0*/  IMAD R6, R0, UR6, RZ ;  /* 0x0000000600067c24 */ /* 0x000fe2000f8e02ff */
[----:B------:R-:W-:Y:S01]  /*00c0*/  ULOP3.LUT UR7, UR6, 0xf, URZ, 0xc0, !UPT ;  /* 0x0000000f06077892 */ /* 0x000fe2000f8ec0ff */
[----:B------:R-:W-:Y:S02]  /*00d0*/  MOV R14, RZ ;  /* 0x000000ff000e7202 */ /* 0x000fe40000000f00 */
[----:B------:R-:W-:Y:S01]  /*00e0*/  MOV R7, RZ ;  /* 0x000000ff00077202 */ /* 0x000fe20000000f00 */
[----:B------:R-:W-:Y:S02]  /*00f0*/  UISETP.NE.AND UP0, UPT, UR7, URZ, UPT ;  /* 0x000000ff0700728c */ /* 0x000fe4000bf05270 */
[----:B------:R-:W-:Y:S09]  /*0100*/  BRA.U !UP1, `(.L_x_1) ;  /* 0x0000000509147547 */ /* 0x000ff2000b800000 */
[----:B------:R-:W0:Y:S01]  /*0110*/  LDCU.64 UR4, c[0x0][0x390] ;  /* 0x00007200ff0477ac */ /* 0x000e220008000a00 */
[----:B------:R-:W-:Y:S01]  /*0120*/  MOV R14, RZ ;  /* 0x000000ff000e7202 */ /* 0x000fe20000000f00 */
[----:B------:R-:W1:Y:S01]  /*0130*/  LDCU.64 UR8, c[0x0][0x380] ;  /* 0x00007000ff0877ac */ /* 0x000e620008000a00 */
[----:B0-----:R-:W-:Y:S01]  /*0140*/  UIADD3 UR4, UP1, UPT, UR4, 0x20, URZ ;  /* 0x0000002004047890 */ /* 0x001fe2000ff3e0ff */
[----:B-1----:R-:W-:Y:S01]  /*0150*/  LEA R2, P0, R6, UR8, 0x2 ;  /* 0x0000000806027c11 */ /* 0x002fe2000f8010ff */
[----:B------:R-:W-:-:S04]  /*0160*/  ULOP3.LUT UR8, UR6, 0xfffffff0, URZ, 0xc0, !UPT ;  /* 0xfffffff006087892 */ /* 0x000fc8000f8ec0ff */
[----:B------:R-:W-:Y:S01]  /*0170*/  MOV R4, UR4 ;  /* 0x0000000400047c02 */ /* 0x000fe20008000f00 */
[----:B------:R-:W-:Y:S01]  /*0180*/  UIADD3.X UR5, UPT, UPT, URZ, UR5, URZ, UP1, !UPT ;  /* 0x00000005ff057290 */ /* 0x000fe20008ffe4ff */
[----:B------:R-:W-:Y:S01]  /*0190*/  LEA.HI.X R3, R6, UR9, RZ, 0x2, P0 ;  /* 0x0000000906037c11 */ /* 0x000fe200080f14ff */
[----:B------:R-:W-:Y:S01]  /*01a0*/  UIADD3 UR9, UPT, UPT, -UR8, URZ, URZ ;  /* 0x000000ff08097290 */ /* 0x000fe2000fffe1ff */
[----:B------:R-:W-:Y:S02]  /*01b0*/  IADD3 R2, P0, PT, R2, 0x20, RZ ;  /* 0x0000002002027810 */ /* 0x000fe40007f1e0ff */
[----:B------:R-:W-:Y:S02]  /*01c0*/  MOV R7, UR8 ;  /* 0x0000000800077c02 */ /* 0x000fe40008000f00 */
[----:B------:R-:W-:Y:S02]  /*01d0*/  IADD3.X R3, PT, PT, RZ, R3, RZ, P0, !PT ;  /* 0x00000003ff037210 */ /* 0x000fe400007fe4ff */
[----:B------:R-:W-:-:S07]  /*01e0*/  MOV R5, UR5 ;  /* 0x0000000500057c02 */ /* 0x000fce0008000f00 */
.L_x_2:
[----:B------:R-:W2:Y:S04]  /*01f0*/  LDG.E R15, desc[UR10][R2.64+-0x20] ;  /* 0xffffe00a020f7981 */ /* 0x000ea8000c1e1900 */
[----:B------:R-:W2:Y:S04]  /*0200*/  LDG.E R16, desc[UR10][R4.64+-0x20] ;  /* 0xffffe00a04107981 */ /* 0x000ea8000c1e1900 */
[----:B------:R-:W3:Y:S04]  /*0210*/  LDG.E R24, desc[UR10][R2.64+-0x1c] ;  /* 0xffffe40a02187981 */ /* 0x000ee8000c1e1900 */
[----:B------:R-:W3:Y:S04]  /*0220*/  LDG.E R25, desc[UR10][R4.64+-0x1c] ;  /* 0xffffe40a04197981 */ /* 0x000ee8000c1e1900 */
[----:B------:R-:W4:Y:S04]  /*0230*/  LDG.E R19, desc[UR10][R2.64+-0x18] ;  /* 0xffffe80a02137981 */ /* 0x000f28000c1e1900 */
[----:B------:R-:W4:Y:S04]  /*0240*/  LDG.E R18, desc[UR10][R4.64+-0x18] ;  /* 0xffffe80a04127981 */ /* 0x000f28000c1e1900 */
[----:B------:R-:W5:Y:S04]  /*0250*/  LDG.E R20, desc[UR10][R2.64+-0x14] ;  /* 0xffffec0a02147981 */ /* 0x000f68000c1e1900 */
        /* <DEDUP_REMOVED lines=9> */
[----:B------:R-:W5:Y:S01]  /*02f0*/  LDG.E R17, desc[UR10][R4.64] ;  /* 0x0000000a04117981 */ /* 0x000f62000c1e1900 */
[----:B--2---:R-:W-:-:S03]  /*0300*/  FFMA R15, R15, R16, R14 ;  /* 0x000000100f0f7223 */ /* 0x004fc6000000000e */
[----:B------:R-:W2:Y:S04]  /*0310*/  LDG.E R16, desc[UR10][R2.64] ;  /* 0x0000000a02107981 */ /* 0x000ea8000c1e1900 */
[----:B------:R-:W2:Y:S01]  /*0320*/  LDG.E R14, desc[UR10][R2.64+0x4] ;  /* 0x0000040a020e7981 */ /* 0x000ea2000c1e1900 */
[----:B---3--:R-:W-:-:S03]  /*0330*/  FFMA R24, R24, R25, R15 ;  /* 0x0000001918187223 */ /* 0x008fc6000000000f */
[----:B------:R-:W3:Y:S01]  /*0340*/  LDG.E R15, desc[UR10][R4.64+0x4] ;  /* 0x0000040a040f7981 */ /* 0x000ee2000c1e1900 */
[----:B----4-:R-:W-:-:S03]  /*0350*/  FFMA R25, R19, R18, R24 ;  /* 0x0000001213197223 */ /* 0x010fc60000000018 */
[----:B------:R-:W4:Y:S04]  /*0360*/  LDG.E R18, desc[UR10][R2.64+0x8] ;  /* 0x0000080a02127981 */ /* 0x000f28000c1e1900 */
[----:B------:R-:W4:Y:S01]  /*0370*/  LDG.E R19, desc[UR10][R4.64+0x8] ;  /* 0x0000080a04137981 */ /* 0x000f22000c1e1900 */
[----:B-----5:R-:W-:-:S03]  /*0380*/  FFMA R25, R20, R21, R25 ;  /* 0x0000001514197223 */ /* 0x020fc60000000019 */
[----:B------:R-:W5:Y:S04]  /*0390*/  LDG.E R20, desc[UR10][R2.64+0xc] ;  /* 0x00000c0a02147981 */ /* 0x000f68000c1e1900 */
[----:B------:R-:W5:Y:S01]  /*03a0*/  LDG.E R21, desc[UR10][R4.64+0xc] ;  /* 0x00000c0a04157981 */ /* 0x000f62000c1e1900 */
[----:B------:R-:W-:-:S03]  /*03b0*/  FFMA R25, R22, R23, R25 ;  /* 0x0000001716197223 */ /* 0x000fc60000000019 */
[----:B------:R-:W5:Y:S04]  /*03c0*/  LDG.E R22, desc[UR10][R2.64+0x10] ;  /* 0x0000100a02167981 */ /* 0x000f68000c1e1900 */
[----:B------:R-:W5:Y:S01]  /*03d0*/  LDG.E R23, desc[UR10][R4.64+0x10] ;  /* 0x0000100a04177981 */ /* 0x000f62000c1e1900 */
[----:B------:R-:W-:-:S03]  /*03e0*/  FFMA R26, R12, R13, R25 ;  /* 0x0000000d0c1a7223 */ /* 0x000fc60000000019 */
[----:B------:R-:W5:Y:S04]  /*03f0*/  LDG.E R24, desc[UR10][R2.64+0x14] ;  /* 0x0000140a02187981 */ /* 0x000f68000c1e1900 */
[----:B------:R-:W5:Y:S04]  /*0400*/  LDG.E R25, desc[UR10][R4.64+0x14] ;  /* 0x0000140a04197981 */ /* 0x000f68000c1e1900 */
[----:B------:R-:W5:Y:S01]  /*0410*/  LDG.E R13, desc[UR10][R2.64+0x18] ;  /* 0x0000180a020d7981 */ /* 0x000f62000c1e1900 */
[----:B------:R-:W-:-:S03]  /*0420*/  FFMA R27, R11, R8, R26 ;  /* 0x000000080b1b7223 */ /* 0x000fc6000000001a */
[----:B------:R-:W5:Y:S04]  /*0430*/  LDG.E R12, desc[UR10][R4.64+0x18] ;  /* 0x0000180a040c7981 */ /* 0x000f68000c1e1900 */
[----:B------:R0:W5:Y:S04]  /*0440*/  LDG.E R8, desc[UR10][R2.64+0x1c] ;  /* 0x00001c0a02087981 */ /* 0x000168000c1e1900 */
[----:B------:R1:W5:Y:S01]  /*0450*/  LDG.E R11, desc[UR10][R4.64+0x1c] ;  /* 0x00001c0a040b7981 */ /* 0x000362000c1e1900 */
[----:B------:R-:W-:Y:S01]  /*0460*/  FFMA R9, R10, R9, R27 ;  /* 0x000000090a097223 */ /* 0x000fe2000000001b */
[----:B------:R-:W-:-:S04]  /*0470*/  UIADD3 UR9, UPT, UPT, UR9, 0x10, URZ ;  /* 0x0000001009097890 */ /* 0x000fc8000fffe0ff */
[----:B------:R-:W-:Y:S01]  /*0480*/  UISETP.NE.AND UP1, UPT, UR9, URZ, UPT ;  /* 0x000000ff0900728c */ /* 0x000fe2000bf25270 */
[----:B0-----:R-:W-:Y:S02]  /*0490*/  IADD3 R2, P0, PT, R2, 0x40, RZ ;  /* 0x0000004002027810 */ /* 0x001fe40007f1e0ff */
[----:B-1----:R-:W-:Y:S02]  /*04a0*/  IADD3 R4, P1, PT, R4, 0x40, RZ ;  /* 0x0000004004047810 */ /* 0x002fe40007f3e0ff */
[----:B------:R-:W-:Y:S02]  /*04b0*/  IADD3.X R3, PT, PT, RZ, R3, RZ, P0, !PT ;  /* 0x00000003ff037210 */ /* 0x000fe400007fe4ff */
[----:B------:R-:W-:Y:S01]  /*04c0*/  IADD3.X R5, PT, PT, RZ, R5, RZ, P1, !PT ;  /* 0x00000005ff057210 */ /* 0x000fe20000ffe4ff */
[----:B--2---:R-:W-:-:S04]  /*04d0*/  FFMA R9, R16, R17, R9 ;  /* 0x0000001110097223 */ /* 0x004fc80000000009 */
[----:B---3--:R-:W-:-:S04]  /*04e0*/  FFMA R9, R14, R15, R9 ;  /* 0x0000000f0e097223 */ /* 0x008fc80000000009 */
[----:B----4-:R-:W-:-:S04]  /*04f0*/  FFMA R9, R18, R19, R9 ;  /* 0x0000001312097223 */ /* 0x010fc80000000009 */
[----:B-----5:R-:W-:-:S04]  /*0500*/  FFMA R9, R20, R21, R9 ;  /* 0x0000001514097223 */ /* 0x020fc80000000009 */
[----:B------:R-:W-:-:S04]  /*0510*/  FFMA R9, R22, R23, R9 ;  /* 0x0000001716097223 */ /* 0x000fc80000000009 */
[----:B------:R-:W-:-:S04]  /*0520*/  FFMA R24, R24, R25, R9 ;  /* 0x0000001918187223 */ /* 0x000fc80000000009 */
[----:B------:R-:W-:-:S04]  /*0530*/  FFMA R13, R13, R12, R24 ;  /* 0x0000000c0d0d7223 */ /* 0x000fc80000000018 */
[----:B------:R-:W-:Y:S01]  /*0540*/  FFMA R14, R8, R11, R13 ;  /* 0x0000000b080e7223 */ /* 0x000fe2000000000d */
[----:B------:R-:W-:Y:S06]  /*0550*/  BRA.U UP1, `(.L_x_2) ;  /* 0xfffffffd01247547 */ /* 0x000fec000b83ffff */
.L_x_1:
[----:B------:R-:W-:Y:S05]  /*0560*/  BRA.U !UP0, `(.L_x_0) ;  /* 0x0000000508587547 */ /* 0x000fea000b800000 */
[----:B------:R-:W-:Y:S02]  /*0570*/  UISETP.GE.U32.AND UP0, UPT, UR7, 0x8, UPT ;  /* 0x000000080700788c */ /* 0x000fe4000bf06070 */
[----:B------:R-:W-:-:S04]  /*0580*/  ULOP3.LUT UR5, UR6, 0x7, URZ, 0xc0, !UPT ;  /* 0x0000000706057892 */ /* 0x000fc8000f8ec0ff */
[----:B------:R-:W-:-:S03]  /*0590*/  UISETP.NE.AND UP1, UPT, UR5, URZ, UPT ;  /* 0x000000ff0500728c */ /* 0x000fc6000bf25270 */
[----:B------:R-:W-:Y:S08]  /*05a0*/  BRA.U !UP0, `(.L_x_3) ;  /* 0x0000000108807547 */ /* 0x000ff0000b800000 */
[----:B------:R-:W0:Y:S01]  /*05b0*/  LDC.64 R4, c[0x0][0x390] ;  /* 0x0000e400ff047b82 */ /* 0x000e220000000a00 */
[----:B------:R-:W1:Y:S01]  /*05c0*/  LDCU.64 UR8, c[0x0][0x380] ;  /* 0x00007000ff0877ac */ /* 0x000e620008000a00 */
[----:B------:R-:W-:-:S05]  /*05d0*/  IADD3 R3, P0, PT, R6, R7, RZ ;  /* 0x0000000706037210 */ /* 0x000fca0007f1e0ff */
[----:B------:R-:W-:Y:S01]  /*05e0*/  IMAD.X R8, RZ, RZ, RZ, P0 ;  /* 0x000000ffff087224 */ /* 0x000fe200000e06ff */
[----:B-1----:R-:W-:-:S04]  /*05f0*/  LEA R2, P0, R3, UR8, 0x2 ;  /* 0x0000000803027c11 */ /* 0x002fc8000f8010ff */
[----:B------:R-:W-:Y:S01]  /*0600*/  LEA.HI.X R3, R3, UR9, R8, 0x2, P0 ;  /* 0x0000000903037c11 */ /* 0x000fe200080f1408 */
[----:B0-----:R-:W-:-:S04]  /*0610*/  IMAD.WIDE.U32 R4, R7, 0x4, R4 ;  /* 0x0000000407047825 */ /* 0x001fc800078e0004 */
        /* <DEDUP_REMOVED lines=16> */
[----:B------:R-:W-:Y:S01]  /*0720*/  IADD3 R7, PT, PT, R7, 0x8, RZ ;  /* 0x0000000807077810 */ /* 0x000fe20007ffe0ff */
[----:B--2---:R-:W-:-:S04]  /*0730*/  FFMA R10, R11, R10, R14 ;  /* 0x0000000a0b0a7223 */ /* 0x004fc8000000000e */
[----:B---3--:R-:W-:-:S04]  /*0740*/  FFMA R10, R13, R12, R10 ;  /* 0x0000000c0d0a7223 */ /* 0x008fc8000000000a */
[----:B----4-:R-:W-:-:S04]  /*0750*/  FFMA R10, R15, R16, R10 ;  /* 0x000000100f0a7223 */ /* 0x010fc8000000000a */
[----:B-----5:R-:W-:-:S04]  /*0760*/  FFMA R10, R17, R18, R10 ;  /* 0x00000012110a7223 */ /* 0x020fc8000000000a */
[----:B------:R-:W-:-:S04]  /*0770*/  FFMA R10, R19, R20, R10 ;  /* 0x00000014130a7223 */ /* 0x000fc8000000000a */
[----:B------:R-:W-:-:S04]  /*0780*/  FFMA R21, R21, R22, R10 ;  /* 0x0000001615157223 */ /* 0x000fc8000000000a */
[----:B------:R-:W-:-:S04]  /*0790*/  FFMA R8, R8, R9, R21 ;  /* 0x0000000908087223 */ /* 0x000fc80000000015 */
[----:B------:R-:W-:-:S07]  /*07a0*/  FFMA R14, R23, R24, R8 ;  /* 0x00000018170e7223 */ /* 0x000fce0000000008 */
.L_x_3:
[----:B------:R-:W-:Y:S05]  /*07b0*/  BRA.U !UP1, `(.L_x_0) ;  /* 0x0000000109c47547 */ /* 0x000fea000b800000 */
[----:B------:R-:W-:Y:S02]  /*07c0*/  UISETP.GE.U32.AND UP0, UPT, UR5, 0x4, UPT ;  /* 0x000000040500788c */ /* 0x000fe4000bf06070 */
[----:B------:R-:W-:-:S04]  /*07d0*/  ULOP3.LUT UR4, UR6, 0x3, URZ, 0xc0, !UPT ;  /* 0x0000000306047892 */ /* 0x000fc8000f8ec0ff */
[----:B------:R-:W-:-:S03]  /*07e0*/  UISETP.NE.AND UP1, UPT, UR4, URZ, UPT ;  /* 0x000000ff0400728c */ /* 0x000fc6000bf25270 */
[----:B------:R-:W-:Y:S08]  /*07f0*/  BRA.U !UP0, `(.L_x_4) ;  /* 0x0000000108507547 */ /* 0x000ff0000b800000 */
[----:B------:R-:W0:Y:S01]  /*0800*/  LDC.64 R4, c[0x0][0x390] ;  /* 0x0000e400ff047b82 */ /* 0x000e220000000a00 */
[----:B------:R-:W1:Y:S01]  /*0810*/  LDCU.64 UR6, c[0x0][0x380] ;  /* 0x00007000ff0677ac */ /* 0x000e620008000a00 */
[----:B------:R-:W-:-:S04]  /*0820*/  IADD3 R3, P0, PT, R6, R7, RZ ;  /* 0x0000000706037210 */ /* 0x000fc80007f1e0ff */
[----:B------:R-:W-:Y:S02]  /*0830*/  IADD3.X R8, PT, PT, RZ, RZ, RZ, P0, !PT ;  /* 0x000000ffff087210 */ /* 0x000fe400007fe4ff */
        /* <DEDUP_REMOVED lines=10> */
[----:B------:R-:W5:Y:S01]  /*08e0*/  LDG.E R16, desc[UR10][R4.64+0xc] ;  /* 0x00000c0a04107981 */ /* 0x000f62000c1e1900 */
[----:B------:R-:W-:Y:S01]  /*08f0*/  IADD3 R7, PT, PT, R7, 0x4, RZ ;  /* 0x0000000407077810 */ /* 0x000fe20007ffe0ff */
[----:B--2---:R-:W-:-:S04]  /*0900*/  FFMA R8, R9, R8, R14 ;  /* 0x0000000809087223 */ /* 0x004fc8000000000e */
[----:B---3--:R-:W-:-:S04]  /*0910*/  FFMA R8, R11, R10, R8 ;  /* 0x0000000a0b087223 */ /* 0x008fc80000000008 */
[----:B----4-:R-:W-:-:S04]  /*0920*/  FFMA R8, R13, R12, R8 ;  /* 0x0000000c0d087223 */ /* 0x010fc80000000008 */
[----:B-----5:R-:W-:-:S07]  /*0930*/  FFMA R14, R15, R16, R8 ;  /* 0x000000100f0e7223 */ /* 0x020fce0000000008 */
.L_x_4:
[----:B------:R-:W-:Y:S05]  /*0940*/  BRA.U !UP1, `(.L_x_0) ;  /* 0x0000000109607547 */ /* 0x000fea000b800000 */
[----:B------:R-:W0:Y:S01]  /*0950*/  LDC.64 R2, c[0x0][0x390] ;  /* 0x0000e400ff027b82 */ /* 0x000e220000000a00 */
[----:B------:R-:W1:Y:S01]  /*0960*/  LDCU.64 UR6, c[0x0][0x380] ;  /* 0x00007000ff0677ac */ /* 0x000e620008000a00 */
[----:B------:R-:W-:Y:S01]  /*0970*/  IADD3 R4, P0, PT, R6, R7, RZ ;  /* 0x0000000706047210 */ /* 0x000fe20007f1e0ff */
[----:B------:R-:W-:Y:S01]  /*0980*/  UIADD3 UR4, UPT, UPT, -UR4, URZ, URZ ;  /* 0x000000ff04047290 */ /* 0x000fe2000fffe1ff */
[----:B0-----:R-:W-:Y:S02]  /*0990*/  IMAD.WIDE.U32 R2, R7, 0x4, R2 ;  /* 0x0000000407027825 */ /* 0x001fe400078e0002 */
[----:B------:R-:W-:Y:S02]  /*09a0*/  IADD3.X R7, PT, PT, RZ, RZ, RZ, P0, !PT ;  /* 0x000000ffff077210 */ /* 0x000fe400007fe4ff */
[----:B-1----:R-:W-:Y:S01]  /*09b0*/  LEA R6, P0, R4, UR6, 0x2 ;  /* 0x0000000604067c11 */ /* 0x002fe2000f8010ff */
[----:B------:R-:W-:Y:S01]  /*09c0*/  IMAD.MOV.U32 R9, RZ, RZ, R3 ;  /* 0x000000ffff097224 */ /* 0x000fe200078e0003 */
[----:B------:R-:W-:-:S02]  /*09d0*/  MOV R8, R2 ;  /* 0x0000000200087202 */ /* 0x000fc40000000f00 */
[----:B------:R-:W-:-:S09]  /*09e0*/  LEA.HI.X R7, R4, UR7, R7, 0x2, P0 ;  /* 0x0000000704077c11 */ /* 0x000fd200080f1407 */
.L_x_5:
[----:B------:R-:W-:Y:S02]  /*09f0*/  MOV R3, R7 ;  /* 0x0000000700037202 */ /* 0x000fe40000000f00 */
[----:B------:R-:W-:Y:S02]  /*0a00*/  MOV R4, R8 ;  /* 0x0000000800047202 */ /* 0x000fe40000000f00 */
[----:B------:R-:W-:Y:S02]  /*0a10*/  MOV R2, R6 ;  /* 0x0000000600027202 */ /* 0x000fe40000000f00 */
[----:B------:R-:W-:-:S03]  /*0a20*/  MOV R5, R9 ;  /* 0x0000000900057202 */ /* 0x000fc60000000f00 */
[----:B------:R-:W2:Y:S04]  /*0a30*/  LDG.E R3, desc[UR10][R2.64] ;  /* 0x0000000a02037981 */ /* 0x000ea8000c1e1900 */
[----:B------:R-:W2:Y:S01]  /*0a40*/  LDG.E R4, desc[UR10][R4.64] ;  /* 0x0000000a04047981 */ /* 0x000ea2000c1e1900 */
[----:B------:R-:W-:Y:S01]  /*0a50*/  UIADD3 UR4, UPT, UPT, UR4, 0x1, URZ ;  /* 0x0000000104047890 */ /* 0x000fe2000fffe0ff */
[----:B------:R-:W-:Y:S02]  /*0a60*/  IADD3 R8, P0, PT, R8, 0x4, RZ ;  /* 0x0000000408087810 */ /* 0x000fe40007f1e0ff */
[----:B------:R-:W-:Y:S01]  /*0a70*/  IADD3 R6, P1, PT, R6, 0x4, RZ ;  /* 0x0000000406067810 */ /* 0x000fe20007f3e0ff */
[----:B------:R-:W-:Y:S01]  /*0a80*/  UISETP.NE.AND UP0, UPT, UR4, URZ, UPT ;  /* 0x000000ff0400728c */ /* 0x000fe2000bf05270 */
[----:B------:R-:W-:-:S02]  /*0a90*/  IADD3.X R9, PT, PT, RZ, R9, RZ, P0, !PT ;  /* 0x00000009ff097210 */ /* 0x000fc400007fe4ff */
[----:B------:R-:W-:Y:S01]  /*0aa0*/  IADD3.X R7, PT, PT, RZ, R7, RZ, P1, !PT ;  /* 0x00000007ff077210 */ /* 0x000fe20000ffe4ff */
[----:B--2---:R-:W-:-:S05]  /*0ab0*/  FFMA R14, R3, R4, R14 ;  /* 0x00000004030e7223 */ /* 0x004fca000000000e */
[----:B------:R-:W-:Y:S05]  /*0ac0*/  BRA.U UP0, `(.L_x_5) ;  /* 0xfffffffd00c87547 */ /* 0x000fea000b83ffff */
.L_x_0:
[----:B------:R-:W0:Y:S02]  /*0ad0*/  LDC.64 R2, c[0x0][0x398] ;  /* 0x0000e600ff027b82 */ /* 0x000e240000000a00 */
[----:B0-----:R-:W-:-:S05]  /*0ae0*/  IMAD.WIDE.U32 R2, R0, 0x4, R2 ;  /* 0x0000000400027825 */ /* 0x001fca00078e0002 */
[----:B------:R-:W-:Y:S01]  /*0af0*/  STG.E desc[UR10][R2.64], R14 ;  /* 0x0000000e02007986 */ /* 0x000fe2000c10190a */
[----:B------:R-:W-:Y:S05]  /*0b00*/  EXIT ;  /* 0x000000000000794d */ /* 0x000fea0003800000 */
.L_x_6:
[----:B------:R-:W-:-:S00]  /*0b10*/  BRA `(.L_x_6) ;  /* 0xfffffffc00fc7947 */ /* 0x000fc0000383ffff */
[----:B------:R-:W-:-:S00]  /*0b20*/  NOP ;  /* 0x0000000000007918 */ /* 0x000fc00000000000 */
        /* <DEDUP_REMOVED lines=13> */
.L_x_7:


//--------------------- .nv.shared.reserved.0     --------------------------
	.section	.nv.shared.reserved.0,"aw",@nobits
	.weak		__nv_reservedSMEM_offset_0_alias
	.size		__nv_reservedSMEM_offset_0_alias, 0, 64
	.other		__nv_reservedSMEM_offset_0_alias,@"STO_CUDA_RESERVED_SHARED STV_DEFAULT"
__nv_reservedSMEM_offset_0_alias:
	.zero		0
	.zero		64


//--------------------- .nv.constant0.VecMatMul   --------------------------
	.section	.nv.constant0.VecMatMul,"a",@progbits
	.sectionflags	@""
	.align	4
.nv.constant0.VecMatMul:
	.zero		928


//--------------------- SYMBOLS --------------------------

	.type		.nv.reservedSmem.offset0,@object
	.size		.nv.reservedSmem.offset0,0x4
